//
// Generated by NVIDIA NVVM Compiler
//
// Compiler Build ID: CL-36424714
// Cuda compilation tools, release 13.0, V13.0.88
// Based on NVVM 20.0.0
//

.version 9.0
.target sm_100
.address_size 64

	// .globl	_Z2k1Pi
.extern .func  (.param .b32 func_retval0) vprintf
(
	.param .b64 vprintf_param_0,
	.param .b64 vprintf_param_1
)
;
.global .align 1 .b8 $str[15] = {72, 101, 108, 108, 111, 32, 102, 114, 111, 109, 32, 37, 100, 10};

.visible .entry _Z2k1Pi(
	.param .u64 .ptr .align 1 _Z2k1Pi_param_0
)
{
	.local .align 8 .b8 	__local_depot0[8];
	.reg .b64 	%SP;
	.reg .b64 	%SPL;
	.reg .b32 	%r<4>;
	.reg .b64 	%rd<7>;

	mov.u64 	%SPL, __local_depot0;
	cvta.local.u64 	%SP, %SPL;
	ld.param.u64 	%rd1, [_Z2k1Pi_param_0];
	add.u64 	%rd2, %SP, 0;
	add.u64 	%rd3, %SPL, 0;
	cvta.to.global.u64 	%rd4, %rd1;
	ld.global.u32 	%r1, [%rd4];
	st.local.u32 	[%rd3], %r1;
	mov.u64 	%rd5, $str;
	cvta.global.u64 	%rd6, %rd5;
	{ // callseq 0, 0
	.param .b64 param0;
	st.param.b64 	[param0], %rd6;
	.param .b64 param1;
	st.param.b64 	[param1], %rd2;
	.param .b32 retval0;
	call.uni (retval0), 
	vprintf, 
	(
	param0, 
	param1
	);
	ld.param.b32 	%r2, [retval0];
	} // callseq 0
	ret;

}
	// .globl	_Z2k2Pi
.visible .entry _Z2k2Pi(
	.param .u64 .ptr .align 1 _Z2k2Pi_param_0
)
{
	.local .align 8 .b8 	__local_depot1[8];
	.reg .b64 	%SP;
	.reg .b64 	%SPL;
	.reg .pred 	%p<2>;
	.reg .b32 	%r<12>;
	.reg .b64 	%rd<7>;

	mov.u64 	%SPL, __local_depot1;
	cvta.local.u64 	%SP, %SPL;
	ld.param.u64 	%rd2, [_Z2k2Pi_param_0];
	cvta.to.global.u64 	%rd1, %rd2;
	ld.global.u32 	%r10, [%rd1];
	mov.b32 	%r11, 0;
$L__BB1_1:
	setp.eq.s32 	%p1, %r11, 2147483644;
	@%p1 bra 	$L__BB1_3;
	add.s32 	%r11, %r11, 4;
	add.s32 	%r10, %r10, 2;
	bra.uni 	$L__BB1_1;
$L__BB1_3:
	add.s32 	%r7, %r10, 2;
	st.global.u32 	[%rd1], %r7;
	add.u64 	%rd3, %SP, 0;
	add.u64 	%rd4, %SPL, 0;
	st.local.u32 	[%rd4], %r7;
	mov.u64 	%rd5, $str;
	cvta.global.u64 	%rd6, %rd5;
	{ // callseq 1, 0
	.param .b64 param0;
	st.param.b64 	[param0], %rd6;
	.param .b64 param1;
	st.param.b64 	[param1], %rd3;
	.param .b32 retval0;
	call.uni (retval0), 
	vprintf, 
	(
	param0, 
	param1
	);
	ld.param.b32 	%r8, [retval0];
	} // callseq 1
	ret;

}


// ===== COMPILED SASS (sm_100) =====

	.target	sm_100

	.elftype	@"ET_EXEC"


//--------------------- .note.nv.tkinfo           --------------------------
	.section	.note.nv.tkinfo,"",@"SHT_NOTE"
	.sectionflags	@"SHF_NOTE_NV_TKINFO"
	.tkinfo
        /*0018*/ 	.word	0x00000002
        /*0030*/ 	.string	""
        /*0030*/ 	.string	"ptxas"
        /*0030*/ 	.string	"Cuda compilation tools, release 13.0, V13.0.88"
        /*0030*/ 	.string	"Build cuda_13.0.r13.0/compiler.36424714_0"
        /*0030*/ 	.string	"-arch sm_100 -m 64 "



//--------------------- .note.nv.cuinfo           --------------------------
	.section	.note.nv.cuinfo,"",@"SHT_NOTE"
	.sectionflags	@"SHF_NOTE_NV_CUINFO"
        /*0018*/ 	.short	0x0002
        /*001a*/ 	.short	0x0064
        /*001c*/ 	.short	0x0082
	.zero		2


//--------------------- .nv.info                  --------------------------
	.section	.nv.info,"",@"SHT_CUDA_INFO"
	.align	4


	//----- nvinfo : EIATTR_REGCOUNT
	.align		4
        /*0000*/ 	.byte	0x04, 0x2f
        /*0002*/ 	.short	(.L_2 - .L_1)
	.align		4
.L_1:
        /*0004*/ 	.word	index@(_Z2k1Pi)
        /*0008*/ 	.word	0x00000018


	//----- nvinfo : EIATTR_FRAME_SIZE
	.align		4
.L_2:
        /*000c*/ 	.byte	0x04, 0x11
        /*000e*/ 	.short	(.L_4 - .L_3)
	.align		4
.L_3:
        /*0010*/ 	.word	index@(_Z2k1Pi)
        /*0014*/ 	.word	0x00000008


	//----- nvinfo : EIATTR_REGCOUNT
	.align		4
.L_4:
        /*0018*/ 	.byte	0x04, 0x2f
        /*001a*/ 	.short	(.L_6 - .L_5)
	.align		4
.L_5:
        /*001c*/ 	.word	index@(_Z2k2Pi)
        /*0020*/ 	.word	0x00000018


	//----- nvinfo : EIATTR_FRAME_SIZE
	.align		4
.L_6:
        /*0024*/ 	.byte	0x04, 0x11
        /*0026*/ 	.short	(.L_8 - .L_7)
	.align		4
.L_7:
        /*0028*/ 	.word	index@(_Z2k2Pi)
        /*002c*/ 	.word	0x00000008


	//----- nvinfo : EIATTR_MIN_STACK_SIZE
	.align		4
.L_8:
        /*0030*/ 	.byte	0x04, 0x12
        /*0032*/ 	.short	(.L_10 - .L_9)
	.align		4
.L_9:
        /*0034*/ 	.word	index@(_Z2k2Pi)
        /*0038*/ 	.word	0x00000008


	//----- nvinfo : EIATTR_MIN_STACK_SIZE
	.align		4
.L_10:
        /*003c*/ 	.byte	0x04, 0x12
        /*003e*/ 	.short	(.L_12 - .L_11)
	.align		4
.L_11:
        /*0040*/ 	.word	index@(_Z2k1Pi)
        /*0044*/ 	.word	0x00000008
.L_12:


//--------------------- .nv.compat                --------------------------
	.section	.nv.compat,"",@"SHT_CUDA_COMPAT_INFO"
	.align	4
        /*0000*/ 	.byte	0x02, 0x09, 0x00, 0x00, 0x02, 0x02, 0x01, 0x00, 0x02, 0x05, 0x05, 0x00, 0x03, 0x07, 0x01, 0x01
        /*0010*/ 	.byte	0x02, 0x03, 0x00, 0x00, 0x02, 0x06, 0x01, 0x00, 0x04, 0x0b, 0x08, 0x00, 0x09, 0x00, 0x00, 0x00
        /*0020*/ 	.byte	0x00, 0x00, 0x00, 0x00


//--------------------- .nv.info._Z2k2Pi          --------------------------
	.section	.nv.info._Z2k2Pi,"",@"SHT_CUDA_INFO"
	.sectionflags	@""
	.align	4


	//----- nvinfo : EIATTR_CUDA_API_VERSION
	.align		4
        /*0000*/ 	.byte	0x04, 0x37
        /*0002*/ 	.short	(.L_14 - .L_13)
.L_13:
        /*0004*/ 	.word	0x00000082


	//----- nvinfo : EIATTR_KPARAM_INFO
	.align		4
.L_14:
        /*0008*/ 	.byte	0x04, 0x17
        /*000a*/ 	.short	(.L_16 - .L_15)
.L_15:
        /*000c*/ 	.word	0x00000000
        /*0010*/ 	.short	0x0000
        /*0012*/ 	.short	0x0000
        /*0014*/ 	.byte	0x00, 0xf5, 0x21, 0x00


	//----- nvinfo : EIATTR_SPARSE_MMA_MASK
	.align		4
.L_16:
        /*0018*/ 	.byte	0x03, 0x50
        /*001a*/ 	.short	0x0000


	//----- nvinfo : EIATTR_MAXREG_COUNT
	.align		4
        /*001c*/ 	.byte	0x03, 0x1b
        /*001e*/ 	.short	0x00ff


	//----- nvinfo : EIATTR_EXTERNS
	.align		4
        /*0020*/ 	.byte	0x04, 0x0f
        /*0022*/ 	.short	(.L_18 - .L_17)


	//   ....[0]....
	.align		4
.L_17:
        /*0024*/ 	.word	index@(vprintf)


	//----- nvinfo : EIATTR_MERCURY_ISA_VERSION
	.align		4
.L_18:
        /*0028*/ 	.byte	0x03, 0x5f
        /*002a*/ 	.short	0x0101


	//----- nvinfo : EIATTR_VRC_CTA_INIT_COUNT
	.align		4
        /*002c*/ 	.byte	0x02, 0x4a
	.zero		1
	.zero		1


	//----- nvinfo : EIATTR_SYSCALL_OFFSETS
	.align		4
        /*0030*/ 	.byte	0x04, 0x46
        /*0032*/ 	.short	(.L_20 - .L_19)


	//   ....[0]....
.L_19:
        /*0034*/ 	.word	0x00000180


	//----- nvinfo : EIATTR_EXIT_INSTR_OFFSETS
	.align		4
.L_20:
        /*0038*/ 	.byte	0x04, 0x1c
        /*003a*/ 	.short	(.L_22 - .L_21)


	//   ....[0]....
.L_21:
        /*003c*/ 	.word	0x00000190


	//----- nvinfo : EIATTR_CBANK_PARAM_SIZE
	.align		4
.L_22:
        /*0040*/ 	.byte	0x03, 0x19
        /*0042*/ 	.short	0x0008


	//----- nvinfo : EIATTR_PARAM_CBANK
	.align		4
        /*0044*/ 	.byte	0x04, 0x0a
        /*0046*/ 	.short	(.L_24 - .L_23)
	.align		4
.L_23:
        /*0048*/ 	.word	index@(.nv.constant0._Z2k2Pi)
        /*004c*/ 	.short	0x0380
        /*004e*/ 	.short	0x0008


	//----- nvinfo : EIATTR_SW_WAR
	.align		4
.L_24:
        /*0050*/ 	.byte	0x04, 0x36
        /*0052*/ 	.short	(.L_26 - .L_25)
.L_25:
        /*0054*/ 	.word	0x00000008
.L_26:


//--------------------- .nv.info._Z2k1Pi          --------------------------
	.section	.nv.info._Z2k1Pi,"",@"SHT_CUDA_INFO"
	.sectionflags	@""
	.align	4


	//----- nvinfo : EIATTR_CUDA_API_VERSION
	.align		4
        /*0000*/ 	.byte	0x04, 0x37
        /*0002*/ 	.short	(.L_28 - .L_27)
.L_27:
        /*0004*/ 	.word	0x00000082


	//----- nvinfo : EIATTR_KPARAM_INFO
	.align		4
.L_28:
        /*0008*/ 	.byte	0x04, 0x17
        /*000a*/ 	.short	(.L_30 - .L_29)
.L_29:
        /*000c*/ 	.word	0x00000000
        /*0010*/ 	.short	0x0000
        /*0012*/ 	.short	0x0000
        /*0014*/ 	.byte	0x00, 0xf5, 0x21, 0x00


	//----- nvinfo : EIATTR_SPARSE_MMA_MASK
	.align		4
.L_30:
        /*0018*/ 	.byte	0x03, 0x50
        /*001a*/ 	.short	0x0000


	//----- nvinfo : EIATTR_MAXREG_COUNT
	.align		4
        /*001c*/ 	.byte	0x03, 0x1b
        /*001e*/ 	.short	0x00ff


	//----- nvinfo : EIATTR_EXTERNS
	.align		4
        /*0020*/ 	.byte	0x04, 0x0f
        /*0022*/ 	.short	(.L_32 - .L_31)


	//   ....[0]....
	.align		4
.L_31:
        /*0024*/ 	.word	index@(vprintf)


	//----- nvinfo : EIATTR_MERCURY_ISA_VERSION
	.align		4
.L_32:
        /*0028*/ 	.byte	0x03, 0x5f
        /*002a*/ 	.short	0x0101


	//----- nvinfo : EIATTR_VRC_CTA_INIT_COUNT
	.align		4
        /*002c*/ 	.byte	0x02, 0x4a
	.zero		1
	.zero		1


	//----- nvinfo : EIATTR_SYSCALL_OFFSETS
	.align		4
        /*0030*/ 	.byte	0x04, 0x46
        /*0032*/ 	.short	(.L_34 - .L_33)


	//   ....[0]....
.L_33:
        /*0034*/ 	.word	0x00000100


	//----- nvinfo : EIATTR_EXIT_INSTR_OFFSETS
	.align		4
.L_34:
        /*0038*/ 	.byte	0x04, 0x1c
        /*003a*/ 	.short	(.L_36 - .L_35)


	//   ....[0]....
.L_35:
        /*003c*/ 	.word	0x00000110


	//----- nvinfo : EIATTR_CBANK_PARAM_SIZE
	.align		4
.L_36:
        /*0040*/ 	.byte	0x03, 0x19
        /*0042*/ 	.short	0x0008


	//----- nvinfo : EIATTR_PARAM_CBANK
	.align		4
        /*0044*/ 	.byte	0x04, 0x0a
        /*0046*/ 	.short	(.L_38 - .L_37)
	.align		4
.L_37:
        /*0048*/ 	.word	index@(.nv.constant0._Z2k1Pi)
        /*004c*/ 	.short	0x0380
        /*004e*/ 	.short	0x0008


	//----- nvinfo : EIATTR_SW_WAR
	.align		4
.L_38:
        /*0050*/ 	.byte	0x04, 0x36
        /*0052*/ 	.short	(.L_40 - .L_39)
.L_39:
        /*0054*/ 	.word	0x00000008
.L_40:


//--------------------- .nv.callgraph             --------------------------
	.section	.nv.callgraph,"",@"SHT_CUDA_CALLGRAPH"
	.align	4
	.sectionentsize	8
	.align		4
        /*0000*/ 	.word	0x00000000
	.align		4
        /*0004*/ 	.word	0xffffffff
	.align		4
        /*0008*/ 	.word	index@(_Z2k2Pi)
	.align		4
        /*000c*/ 	.word	index@(vprintf)
	.align		4
        /*0010*/ 	.word	index@(_Z2k1Pi)
	.align		4
        /*0014*/ 	.word	index@(vprintf)
	.align		4
        /*0018*/ 	.word	0x00000000
	.align		4
        /*001c*/ 	.word	0xfffffffe
	.align		4
        /*0020*/ 	.word	0x00000000
	.align		4
        /*0024*/ 	.word	0xfffffffd
	.align		4
        /*0028*/ 	.word	0x00000000
	.align		4
        /*002c*/ 	.word	0xfffffffc


//--------------------- .nv.constant4             --------------------------
	.section	.nv.constant4,"a",@progbits
	.align	8
	.align		8
.nv.constant4:
        /*0000*/ 	.dword	vprintf
	.align		8
        /*0008*/ 	.dword	$str


//--------------------- .text._Z2k2Pi             --------------------------
	.section	.text._Z2k2Pi,"ax",@progbits
	.align	128
        .global         _Z2k2Pi
        .type           _Z2k2Pi,@function
        .size           _Z2k2Pi,(.L_x_5 - _Z2k2Pi)
        .other          _Z2k2Pi,@"STO_CUDA_ENTRY STV_DEFAULT"
_Z2k2Pi:
.text._Z2k2Pi:
[----:B------:R-:W0:Y:S08]  /*0000*/  LDC R1, c[0x0][0x37c] ;  /* 0x0000df00ff017b82 */ /* 0x000e300000000800 */
[----:B------:R-:W1:Y:S01]  /*0010*/  LDC.64 R2, c[0x0][0x380] ;  /* 0x0000e000ff027b82 */ /* 0x000e620000000a00 */
[----:B------:R-:W1:Y:S01]  /*0020*/  LDCU.64 UR6, c[0x0][0x358] ;  /* 0x00006b00ff0677ac */ /* 0x000e620008000a00 */
[----:B0-----:R-:W-:Y:S01]  /*0030*/  VIADD R1, R1, 0xfffffff8 ;  /* 0xfffffff801017836 */ /* 0x001fe20000000000 */
[----:B-1----:R-:W2:Y:S01]  /*0040*/  LDG.E R0, desc[UR6][R2.64] ;  /* 0x0000000602007981 */ /* 0x002ea2000c1e1900 */
[----:B------:R-:W0:Y:S01]  /*0050*/  LDCU UR4, c[0x0][0x2f8] ;  /* 0x00005f00ff0477ac */ /* 0x000e220008000800 */
[----:B------:R-:W1:Y:S02]  /*0060*/  LDCU UR5, c[0x0][0x2fc] ;  /* 0x00005f80ff0577ac */ /* 0x000e640008000800 */
[----:B0-----:R-:W-:Y:S01]  /*0070*/  IADD3 R6, P0, PT, R1, UR4, RZ ;  /* 0x0000000401067c10 */ /* 0x001fe2000ff1e0ff */
[----:B------:R-:W-:-:S04]  /*0080*/  UMOV UR4, 0x4 ;  /* 0x0000000400047882 */ /* 0x000fc80000000000 */
[----:B-1----:R-:W-:Y:S01]  /*0090*/  IMAD.X R7, RZ, RZ, UR5, P0 ;  /* 0x00000005ff077e24 */ /* 0x002fe200080e06ff */
[----:B--2---:R-:W-:-:S07]  /*00a0*/  IADD3 R0, PT, PT, R0, 0x2, RZ ;  /* 0x0000000200007810 */ /* 0x004fce0007ffe0ff */
.L_x_0:
[----:B------:R-:W-:Y:S01]  /*00b0*/  UIADD3 UR4, UPT, UPT, UR4, 0x54c, URZ ;  /* 0x0000054c04047890 */ /* 0x000fe2000fffe0ff */
[----:B------:R-:W-:-:S03]  /*00c0*/  VIADD R0, R0, 0x2a6 ;  /* 0x000002a600007836 */ /* 0x000fc60000000000 */
[----:B------:R-:W-:-:S09]  /*00d0*/  UISETP.NE.AND UP0, UPT, UR4, 0x7ffffffc, UPT ;  /* 0x7ffffffc0400788c */ /* 0x000fd2000bf05270 */
[----:B------:R-:W-:Y:S05]  /*00e0*/  BRA.U UP0, `(.L_x_0) ;  /* 0xfffffffd00f07547 */ /* 0x000fea000b83ffff */
[----:B------:R-:W-:Y:S01]  /*00f0*/  MOV R8, 0x0 ;  /* 0x0000000000087802 */ /* 0x000fe20000000f00 */
[----:B------:R-:W0:Y:S01]  /*0100*/  LDCU.64 UR4, c[0x4][0x8] ;  /* 0x01000100ff0477ac */ /* 0x000e220008000a00 */
[----:B------:R-:W-:-:S04]  /*0110*/  IADD3 R0, PT, PT, R0, 0x2, RZ ;  /* 0x0000000200007810 */ /* 0x000fc80007ffe0ff */
[----:B------:R-:W1:Y:S01]  /*0120*/  LDC.64 R8, c[0x4][R8] ;  /* 0x0100000008087b82 */ /* 0x000e620000000a00 */
[----:B------:R2:W-:Y:S04]  /*0130*/  STG.E desc[UR6][R2.64], R0 ;  /* 0x0000000002007986 */ /* 0x0005e8000c101906 */
[----:B------:R2:W-:Y:S01]  /*0140*/  STL [R1], R0 ;  /* 0x0000000001007387 */ /* 0x0005e20000100800 */
[----:B0-----:R-:W-:Y:S01]  /*0150*/  IMAD.U32 R4, RZ, RZ, UR4 ;  /* 0x00000004ff047e24 */ /* 0x001fe2000f8e00ff */
[----:B------:R-:W-:-:S07]  /*0160*/  MOV R5, UR5 ;  /* 0x0000000500057c02 */ /* 0x000fce0008000f00 */
[----:B------:R-:W-:-:S07]  /*0170*/  LEPC R20, `(.L_x_1) ;  /* 0x000000001014794e */ /* 0x000fce0000000000 */
[----:B-12---:R-:W-:Y:S05]  /*0180*/  CALL.ABS.NOINC R8 ;  /* 0x0000000008007343 */ /* 0x006fea0003c00000 */
.L_x_1:
[----:B------:R-:W-:Y:S05]  /*0190*/  EXIT ;  /* 0x000000000000794d */ /* 0x000fea0003800000 */
.L_x_2:
[----:B------:R-:W-:-:S00]  /*01a0*/  BRA `(.L_x_2) ;  /* 0xfffffffc00fc7947 */ /* 0x000fc0000383ffff */
[----:B------:R-:W-:-:S00]  /*01b0*/  NOP ;  /* 0x0000000000007918 */ /* 0x000fc00000000000 */
        /* <DEDUP_REMOVED lines=12> */
.L_x_5:


//--------------------- .text._Z2k1Pi             --------------------------
	.section	.text._Z2k1Pi,"ax",@progbits
	.align	128
        .global         _Z2k1Pi
        .type           _Z2k1Pi,@function
        .size           _Z2k1Pi,(.L_x_6 - _Z2k1Pi)
        .other          _Z2k1Pi,@"STO_CUDA_ENTRY STV_DEFAULT"
_Z2k1Pi:
.text._Z2k1Pi:
[----:B------:R-:W0:Y:S08]  /*0000*/  LDC R1, c[0x0][0x37c] ;  /* 0x0000df00ff017b82 */ /* 0x000e300000000800 */
[----:B------:R-:W1:Y:S01]  /*0010*/  LDC.64 R2, c[0x0][0x380] ;  /* 0x0000e000ff027b82 */ /* 0x000e620000000a00 */
[----:B------:R-:W1:Y:S01]  /*0020*/  LDCU.64 UR4, c[0x0][0x358] ;  /* 0x00006b00ff0477ac */ /* 0x000e620008000a00 */
[----:B0-----:R-:W-:Y:S01]  /*0030*/  VIADD R1, R1, 0xfffffff8 ;  /* 0xfffffff801017836 */ /* 0x001fe20000000000 */
[----:B------:R-:W0:Y:S01]  /*0040*/  LDCU.64 UR6, c[0x4][0x8] ;  /* 0x01000100ff0677ac */ /* 0x000e220008000a00 */
[----:B-1----:R-:W2:Y:S01]  /*0050*/  LDG.E R2, desc[UR4][R2.64] ;  /* 0x0000000402027981 */ /* 0x002ea2000c1e1900 */
[----:B------:R-:W-:Y:S01]  /*0060*/  MOV R0, 0x0 ;  /* 0x0000000000007802 */ /* 0x000fe20000000f00 */
[----:B------:R-:W1:Y:S01]  /*0070*/  LDCU UR4, c[0x0][0x2f8] ;  /* 0x00005f00ff0477ac */ /* 0x000e620008000800 */
[----:B0-----:R-:W-:Y:S01]  /*0080*/  IMAD.U32 R4, RZ, RZ, UR6 ;  /* 0x00000006ff047e24 */ /* 0x001fe2000f8e00ff */
[----:B------:R-:W-:Y:S01]  /*0090*/  MOV R5, UR7 ;  /* 0x0000000700057c02 */ /* 0x000fe20008000f00 */
[----:B------:R0:W3:Y:S01]  /*00a0*/  LDC.64 R8, c[0x4][R0] ;  /* 0x0100000000087b82 */ /* 0x0000e20000000a00 */
[----:B------:R-:W4:Y:S01]  /*00b0*/  LDCU UR5, c[0x0][0x2fc] ;  /* 0x00005f80ff0577ac */ /* 0x000f220008000800 */
[----:B-1----:R-:W-:-:S05]  /*00c0*/  IADD3 R6, P0, PT, R1, UR4, RZ ;  /* 0x0000000401067c10 */ /* 0x002fca000ff1e0ff */
[----:B----4-:R-:W-:Y:S01]  /*00d0*/  IMAD.X R7, RZ, RZ, UR5, P0 ;  /* 0x00000005ff077e24 */ /* 0x010fe200080e06ff */
[----:B--23--:R0:W-:Y:S07]  /*00e0*/  STL [R1], R2 ;  /* 0x0000000201007387 */ /* 0x00c1ee0000100800 */
[----:B------:R-:W-:-:S07]  /*00f0*/  LEPC R20, `(.L_x_3) ;  /* 0x000000001014794e */ /* 0x000fce0000000000 */
[----:B0-----:R-:W-:Y:S05]  /*0100*/  CALL.ABS.NOINC R8 ;  /* 0x0000000008007343 */ /* 0x001fea0003c00000 */
.L_x_3:
[----:B------:R-:W-:Y:S05]  /*0110*/  EXIT ;  /* 0x000000000000794d */ /* 0x000fea0003800000 */
.L_x_4:
        /* <DEDUP_REMOVED lines=14> */
.L_x_6:


//--------------------- .nv.global.init           --------------------------
	.section	.nv.global.init,"aw",@progbits
.nv.global.init:
	.type		$str,@object
	.size		$str,(.L_0 - $str)
$str:
        /*0000*/ 	.byte	0x48, 0x65, 0x6c, 0x6c, 0x6f, 0x20, 0x66, 0x72, 0x6f, 0x6d, 0x20, 0x25, 0x64, 0x0a, 0x00
.L_0:


//--------------------- .nv.shared.reserved.0     --------------------------
	.section	.nv.shared.reserved.0,"aw",@nobits
	.weak		__nv_reservedSMEM_offset_0_alias
	.size		__nv_reservedSMEM_offset_0_alias, 0, 64
	.other		__nv_reservedSMEM_offset_0_alias,@"STO_CUDA_RESERVED_SHARED STV_DEFAULT"
__nv_reservedSMEM_offset_0_alias:
	.zero		0
	.zero		64


//--------------------- .nv.constant0._Z2k2Pi     --------------------------
	.section	.nv.constant0._Z2k2Pi,"a",@progbits
	.sectionflags	@""
	.align	4
.nv.constant0._Z2k2Pi:
	.zero		904


//--------------------- .nv.constant0._Z2k1Pi     --------------------------
	.section	.nv.constant0._Z2k1Pi,"a",@progbits
	.sectionflags	@""
	.align	4
.nv.constant0._Z2k1Pi:
	.zero		904


//--------------------- SYMBOLS --------------------------

	.type		.nv.reservedSmem.offset0,@object
	.size		.nv.reservedSmem.offset0,0x4
	.type		vprintf,@function
